	.headerflags	@"EF_CUDA_TEXMODE_UNIFIED EF_CUDA_64BIT_ADDRESS EF_CUDA_ACCELERATORS EF_CUDA_SM90 EF_CUDA_VIRTUAL_SM(EF_CUDA_SM90)"
	.elftype	@"ET_EXEC"


//--------------------- .nv.info                  --------------------------
	.section	.nv.info,"",@"SHT_CUDA_INFO"
	.align	4


	//----- nvinfo : EIATTR_REGCOUNT
	.align		4
        /*0000*/ 	.byte	0x04, 0x2f
        /*0002*/ 	.short	(.L_1 - .L_0)
	.align		4
.L_0:
        /*0004*/ 	.word	index@(triton_poi_fused_convolution_max_pool2d_with_indices_relu_threshold_backward_0)
        /*0008*/ 	.word	0x00000010


	//----- nvinfo : EIATTR_MIN_STACK_SIZE
	.align		4
.L_1:
        /*000c*/ 	.byte	0x04, 0x12
        /*000e*/ 	.short	(.L_3 - .L_2)
	.align		4
.L_2:
        /*0010*/ 	.word	index@(triton_poi_fused_convolution_max_pool2d_with_indices_relu_threshold_backward_0)
        /*0014*/ 	.word	0x00000000


	//----- nvinfo : EIATTR_FRAME_SIZE
	.align		4
.L_3:
        /*0018*/ 	.byte	0x04, 0x11
        /*001a*/ 	.short	(.L_5 - .L_4)
	.align		4
.L_4:
        /*001c*/ 	.word	index@(triton_poi_fused_convolution_max_pool2d_with_indices_relu_threshold_backward_0)
        /*0020*/ 	.word	0x00000000


	//----- nvinfo : EIATTR_MIN_STACK_SIZE
	.align		4
.L_5:
        /*0024*/ 	.byte	0x04, 0x12
        /*0026*/ 	.short	(.L_7 - .L_6)
	.align		4
.L_6:
        /*0028*/ 	.word	index@(triton_poi_fused_convolution_max_pool2d_with_indices_relu_threshold_backward_0)
        /*002c*/ 	.word	0x00000000
.L_7:


//--------------------- .nv.info.triton_poi_fused_convolution_max_pool2d_with_indices_relu_threshold_backward_0 --------------------------
	.section	.nv.info.triton_poi_fused_convolution_max_pool2d_with_indices_relu_threshold_backward_0,"",@"SHT_CUDA_INFO"
	.sectionflags	@""
	.align	4


	//----- nvinfo : EIATTR_CUDA_API_VERSION
	.align		4
        /*0000*/ 	.byte	0x04, 0x37
        /*0002*/ 	.short	(.L_9 - .L_8)
.L_8:
        /*0004*/ 	.word	0x0000007c


	//----- nvinfo : EIATTR_KPARAM_INFO
	.align		4
.L_9:
        /*0008*/ 	.byte	0x04, 0x17
        /*000a*/ 	.short	(.L_11 - .L_10)
.L_10:
        /*000c*/ 	.word	0x00000000
        /*0010*/ 	.short	0x0005
        /*0012*/ 	.short	0x0028
        /*0014*/ 	.byte	0x00, 0xf0, 0x11, 0x00


	//----- nvinfo : EIATTR_KPARAM_INFO
	.align		4
.L_11:
        /*0018*/ 	.byte	0x04, 0x17
        /*001a*/ 	.short	(.L_13 - .L_12)
.L_12:
        /*001c*/ 	.word	0x00000000
        /*0020*/ 	.short	0x0004
        /*0022*/ 	.short	0x0020
        /*0024*/ 	.byte	0x00, 0xf4, 0x21, 0x00


	//----- nvinfo : EIATTR_KPARAM_INFO
	.align		4
.L_13:
        /*0028*/ 	.byte	0x04, 0x17
        /*002a*/ 	.short	(.L_15 - .L_14)
.L_14:
        /*002c*/ 	.word	0x00000000
        /*0030*/ 	.short	0x0003
        /*0032*/ 	.short	0x0018
        /*0034*/ 	.byte	0x00, 0xf4, 0x21, 0x00


	//----- nvinfo : EIATTR_KPARAM_INFO
	.align		4
.L_15:
        /*0038*/ 	.byte	0x04, 0x17
        /*003a*/ 	.short	(.L_17 - .L_16)
.L_16:
        /*003c*/ 	.word	0x00000000
        /*0040*/ 	.short	0x0002
        /*0042*/ 	.short	0x0010
        /*0044*/ 	.byte	0x00, 0xf4, 0x21, 0x00


	//----- nvinfo : EIATTR_KPARAM_INFO
	.align		4
.L_17:
        /*0048*/ 	.byte	0x04, 0x17
        /*004a*/ 	.short	(.L_19 - .L_18)
.L_18:
        /*004c*/ 	.word	0x00000000
        /*0050*/ 	.short	0x0001
        /*0052*/ 	.short	0x0008
        /*0054*/ 	.byte	0x00, 0xf4, 0x21, 0x00


	//----- nvinfo : EIATTR_KPARAM_INFO
	.align		4
.L_19:
        /*0058*/ 	.byte	0x04, 0x17
        /*005a*/ 	.short	(.L_21 - .L_20)
.L_20:
        /*005c*/ 	.word	0x00000000
        /*0060*/ 	.short	0x0000
        /*0062*/ 	.short	0x0000
        /*0064*/ 	.byte	0x00, 0xf4, 0x21, 0x00


	//----- nvinfo : EIATTR_SPARSE_MMA_MASK
	.align		4
.L_21:
        /*0068*/ 	.byte	0x03, 0x50
        /*006a*/ 	.short	0x0000


	//----- nvinfo : EIATTR_MAXREG_COUNT
	.align		4
        /*006c*/ 	.byte	0x03, 0x1b
        /*006e*/ 	.short	0x00ff


	//----- nvinfo : EIATTR_EXIT_INSTR_OFFSETS
	.align		4
        /*0070*/ 	.byte	0x04, 0x1c
        /*0072*/ 	.short	(.L_23 - .L_22)


	//   ....[0]....
.L_22:
        /*0074*/ 	.word	0x000001e0


	//   ....[1]....
        /*0078*/ 	.word	0x00000200


	//----- nvinfo : EIATTR_REQNTID
	.align		4
.L_23:
        /*007c*/ 	.byte	0x04, 0x10
        /*007e*/ 	.short	(.L_25 - .L_24)
.L_24:
        /*0080*/ 	.word	0x00000080
        /*0084*/ 	.word	0x00000001
        /*0088*/ 	.word	0x00000001


	//----- nvinfo : EIATTR_CBANK_PARAM_SIZE
	.align		4
.L_25:
        /*008c*/ 	.byte	0x03, 0x19
        /*008e*/ 	.short	0x002c


	//----- nvinfo : EIATTR_PARAM_CBANK
	.align		4
        /*0090*/ 	.byte	0x04, 0x0a
        /*0092*/ 	.short	(.L_27 - .L_26)
	.align		4
.L_26:
        /*0094*/ 	.word	index@(.nv.constant0.triton_poi_fused_convolution_max_pool2d_with_indices_relu_threshold_backward_0)
        /*0098*/ 	.short	0x0210
        /*009a*/ 	.short	0x002c


	//----- nvinfo : EIATTR_SW_WAR
	.align		4
.L_27:
        /*009c*/ 	.byte	0x04, 0x36
        /*009e*/ 	.short	(.L_29 - .L_28)
.L_28:
        /*00a0*/ 	.word	0x00000008
.L_29:


//--------------------- .nv.callgraph             --------------------------
	.section	.nv.callgraph,"",@"SHT_CUDA_CALLGRAPH"
	.align	4
	.sectionentsize	8
	.align		4
        /*0000*/ 	.word	0x00000000
	.align		4
        /*0004*/ 	.word	0xffffffff
	.align		4
        /*0008*/ 	.word	0x00000000
	.align		4
        /*000c*/ 	.word	0xfffffffe
	.align		4
        /*0010*/ 	.word	0x00000000
	.align		4
        /*0014*/ 	.word	0xfffffffd
	.align		4
        /*0018*/ 	.word	0x00000000
	.align		4
        /*001c*/ 	.word	0xfffffffc


//--------------------- .text.triton_poi_fused_convolution_max_pool2d_with_indices_relu_threshold_backward_0 --------------------------
	.section	.text.triton_poi_fused_convolution_max_pool2d_with_indices_relu_threshold_backward_0,"ax",@progbits
	.align	128
        .global         triton_poi_fused_convolution_max_pool2d_with_indices_relu_threshold_backward_0
        .type           triton_poi_fused_convolution_max_pool2d_with_indices_relu_threshold_backward_0,@function
        .size           triton_poi_fused_convolution_max_pool2d_with_indices_relu_threshold_backward_0,(.L_x_1 - triton_poi_fused_convolution_max_pool2d_with_indices_relu_threshold_backward_0)
        .other          triton_poi_fused_convolution_max_pool2d_with_indices_relu_threshold_backward_0,@"STO_CUDA_ENTRY STV_DEFAULT"
triton_poi_fused_convolution_max_pool2d_with_indices_relu_threshold_backward_0:
.text.triton_poi_fused_convolution_max_pool2d_with_indices_relu_threshold_backward_0:
[----:B------:R-:W0:Y:S02]  /*0000*/  LDC R1, c[0x0][0x28] ;  /* 0x00000a00ff017b82 */ /* 0x000e240000000800 */
[----:B------:R-:W1:Y:S01]  /*0010*/  S2R R0, SR_TID.X ;  /* 0x0000000000007919 */ /* 0x000e620000002100 */
[----:B------:R-:W2:Y:S01]  /*0020*/  LDC.64 R2, c[0x0][0x210] ;  /* 0x00008400ff027b82 */ /* 0x000ea20000000a00 */
[----:B------:R-:W-:Y:S01]  /*0030*/  ULDC.64 UR4, c[0x0][0x208] ;  /* 0x0000820000047ab9 */ /* 0x000fe20000000a00 */
[----:B------:R-:W-:Y:S01]  /*0040*/  ULDC.64 UR6, c[0x0][0x220] ;  /* 0x0000880000067ab9 */ /* 0x000fe20000000a00 */
[----:B------:R-:W3:Y:S05]  /*0050*/  S2R R11, SR_CTAID.X ;  /* 0x00000000000b7919 */ /* 0x000eea0000002500 */
[----:B------:R-:W4:Y:S08]  /*0060*/  LDC.64 R4, c[0x0][0x218] ;  /* 0x00008600ff047b82 */ /* 0x000f300000000a00 */
[----:B------:R-:W5:Y:S01]  /*0070*/  LDC.64 R8, c[0x0][0x228] ;  /* 0x00008a00ff087b82 */ /* 0x000f620000000a00 */
[----:B-1----:R-:W-:Y:S01]  /*0080*/  LOP3.LUT R0, R0, 0x7f, RZ, 0xc0, !PT ;  /* 0x0000007f00007812 */ /* 0x002fe200078ec0ff */
[----:B----4-:R-:W4:Y:S04]  /*0090*/  LDG.E R5, desc[UR4][R4.64] ;  /* 0x0000000404057981 */ /* 0x010f28000c1e1900 */
[----:B---3--:R-:W-:-:S02]  /*00a0*/  IMAD R11, R11, 0x80, R0 ;  /* 0x000000800b0b7824 */ /* 0x008fc400078e0200 */
[----:B------:R-:W-:Y:S02]  /*00b0*/  IMAD.MOV.U32 R0, RZ, RZ, RZ ;  /* 0x000000ffff007224 */ /* 0x000fe400078e00ff */
[C---:B--2---:R-:W-:Y:S01]  /*00c0*/  IMAD.WIDE R2, R11.reuse, 0x4, R2 ;  /* 0x000000040b027825 */ /* 0x044fe200078e0202 */
[----:B------:R-:W-:-:S13]  /*00d0*/  ISETP.GE.AND P0, PT, R11, 0x100, PT ;  /* 0x000001000b00780c */ /* 0x000fda0003f06270 */
[----:B------:R-:W4:Y:S01]  /*00e0*/  @!P0 LDG.E R0, desc[UR4][R2.64] ;  /* 0x0000000402008981 */ /* 0x000f22000c1e1900 */
[----:B------:R-:W-:Y:S01]  /*00f0*/  IADD3 R6, P2, R11, UR6, RZ ;  /* 0x000000060b067c10 */ /* 0x000fe2000ff5e0ff */
[----:B----4-:R-:W-:Y:S01]  /*0100*/  FADD R7, R5, R0 ;  /* 0x0000000005077221 */ /* 0x010fe20000000000 */
[----:B------:R-:W-:Y:S02]  /*0110*/  FSETP.GEU.AND P1, PT, R0, -R5, PT ;  /* 0x800000050000720b */ /* 0x000fe40003f2e000 */
[----:B------:R-:W-:Y:S02]  /*0120*/  SHF.R.S32.HI R0, RZ, 0x1f, R11 ;  /* 0x0000001fff007819 */ /* 0x000fe4000001140b */
[----:B------:R-:W-:Y:S02]  /*0130*/  FSEL R13, R7, RZ, P1 ;  /* 0x000000ff070d7208 */ /* 0x000fe40000800000 */
[----:B------:R-:W-:Y:S01]  /*0140*/  IADD3.X R7, R0, UR7, RZ, P2, !PT ;  /* 0x0000000700077c10 */ /* 0x000fe200097fe4ff */
[----:B------:R-:W-:Y:S01]  /*0150*/  ULDC.64 UR6, c[0x0][0x230] ;  /* 0x00008c0000067ab9 */ /* 0x000fe20000000a00 */
[----:B-----5:R-:W-:Y:S01]  /*0160*/  IMAD.WIDE R4, R11, 0x4, R8 ;  /* 0x000000040b047825 */ /* 0x020fe200078e0208 */
[----:B------:R-:W-:Y:S01]  /*0170*/  IADD3 R8, P1, R11, UR6, RZ ;  /* 0x000000060b087c10 */ /* 0x000fe2000ff3e0ff */
[----:B------:R1:W-:Y:S01]  /*0180*/  @!P0 STG.E desc[UR4][R2.64], R13 ;  /* 0x0000000d02008986 */ /* 0x0003e2000c101904 */
[----:B------:R-:W-:-:S02]  /*0190*/  FSETP.GTU.AND P2, PT, R13, RZ, PT ;  /* 0x000000ff0d00720b */ /* 0x000fc40003f4c000 */
[----:B------:R-:W-:Y:S01]  /*01a0*/  IADD3.X R9, R0, UR7, RZ, P1, !PT ;  /* 0x0000000700097c10 */ /* 0x000fe20008ffe4ff */
[----:B------:R1:W-:Y:S01]  /*01b0*/  @!P0 STG.E.U8 desc[UR4][R6.64], RZ ;  /* 0x000000ff06008986 */ /* 0x0003e2000c101104 */
[----:B------:R-:W-:-:S03]  /*01c0*/  SEL R11, RZ, 0x1, P2 ;  /* 0x00000001ff0b7807 */ /* 0x000fc60001000000 */
[----:B------:R1:W-:Y:S01]  /*01d0*/  @!P0 STG.E desc[UR4][R4.64], R13 ;  /* 0x0000000d04008986 */ /* 0x0003e2000c101904 */
[----:B------:R-:W-:Y:S05]  /*01e0*/  @P0 EXIT ;  /* 0x000000000000094d */ /* 0x000fea0003800000 */
[----:B------:R-:W-:Y:S01]  /*01f0*/  STG.E.U8 desc[UR4][R8.64], R11 ;  /* 0x0000000b08007986 */ /* 0x000fe2000c101104 */
[----:B------:R-:W-:Y:S05]  /*0200*/  EXIT ;  /* 0x000000000000794d */ /* 0x000fea0003800000 */
.L_x_0:
[----:B------:R-:W-:-:S00]  /*0210*/  BRA `(.L_x_0) ;  /* 0xfffffffc00fc7947 */ /* 0x000fc0000383ffff */
[----:B------:R-:W-:-:S00]  /*0220*/  NOP ;  /* 0x0000000000007918 */ /* 0x000fc00000000000 */
        /* <DEDUP_REMOVED lines=13> */
.L_x_1:


//--------------------- .nv.constant0.triton_poi_fused_convolution_max_pool2d_with_indices_relu_threshold_backward_0 --------------------------
	.section	.nv.constant0.triton_poi_fused_convolution_max_pool2d_with_indices_relu_threshold_backward_0,"a",@progbits
	.sectionflags	@""
	.align	4
.nv.constant0.triton_poi_fused_convolution_max_pool2d_with_indices_relu_threshold_backward_0:
	.zero		572
